	.headerflags	@"EF_CUDA_TEXMODE_UNIFIED EF_CUDA_64BIT_ADDRESS EF_CUDA_ACCELERATORS EF_CUDA_SM90 EF_CUDA_VIRTUAL_SM(EF_CUDA_SM90)"
	.elftype	@"ET_EXEC"


//--------------------- .nv.info                  --------------------------
	.section	.nv.info,"",@"SHT_CUDA_INFO"
	.align	4


	//----- nvinfo : EIATTR_REGCOUNT
	.align		4
        /*0000*/ 	.byte	0x04, 0x2f
        /*0002*/ 	.short	(.L_1 - .L_0)
	.align		4
.L_0:
        /*0004*/ 	.word	index@(triton_poi_fused_add_cat_mul_relu_sigmoid_20)
        /*0008*/ 	.word	0x00000020


	//----- nvinfo : EIATTR_MIN_STACK_SIZE
	.align		4
.L_1:
        /*000c*/ 	.byte	0x04, 0x12
        /*000e*/ 	.short	(.L_3 - .L_2)
	.align		4
.L_2:
        /*0010*/ 	.word	index@(triton_poi_fused_add_cat_mul_relu_sigmoid_20)
        /*0014*/ 	.word	0x00000000


	//----- nvinfo : EIATTR_FRAME_SIZE
	.align		4
.L_3:
        /*0018*/ 	.byte	0x04, 0x11
        /*001a*/ 	.short	(.L_5 - .L_4)
	.align		4
.L_4:
        /*001c*/ 	.word	index@(triton_poi_fused_add_cat_mul_relu_sigmoid_20)
        /*0020*/ 	.word	0x00000000


	//----- nvinfo : EIATTR_MIN_STACK_SIZE
	.align		4
.L_5:
        /*0024*/ 	.byte	0x04, 0x12
        /*0026*/ 	.short	(.L_7 - .L_6)
	.align		4
.L_6:
        /*0028*/ 	.word	index@(triton_poi_fused_add_cat_mul_relu_sigmoid_20)
        /*002c*/ 	.word	0x00000000
.L_7:


//--------------------- .nv.info.triton_poi_fused_add_cat_mul_relu_sigmoid_20 --------------------------
	.section	.nv.info.triton_poi_fused_add_cat_mul_relu_sigmoid_20,"",@"SHT_CUDA_INFO"
	.sectionflags	@""
	.align	4


	//----- nvinfo : EIATTR_CUDA_API_VERSION
	.align		4
        /*0000*/ 	.byte	0x04, 0x37
        /*0002*/ 	.short	(.L_9 - .L_8)
.L_8:
        /*0004*/ 	.word	0x0000007c


	//----- nvinfo : EIATTR_KPARAM_INFO
	.align		4
.L_9:
        /*0008*/ 	.byte	0x04, 0x17
        /*000a*/ 	.short	(.L_11 - .L_10)
.L_10:
        /*000c*/ 	.word	0x00000000
        /*0010*/ 	.short	0x0007
        /*0012*/ 	.short	0x0038
        /*0014*/ 	.byte	0x00, 0xf0, 0x11, 0x00


	//----- nvinfo : EIATTR_KPARAM_INFO
	.align		4
.L_11:
        /*0018*/ 	.byte	0x04, 0x17
        /*001a*/ 	.short	(.L_13 - .L_12)
.L_12:
        /*001c*/ 	.word	0x00000000
        /*0020*/ 	.short	0x0006
        /*0022*/ 	.short	0x0030
        /*0024*/ 	.byte	0x00, 0xf4, 0x21, 0x00


	//----- nvinfo : EIATTR_KPARAM_INFO
	.align		4
.L_13:
        /*0028*/ 	.byte	0x04, 0x17
        /*002a*/ 	.short	(.L_15 - .L_14)
.L_14:
        /*002c*/ 	.word	0x00000000
        /*0030*/ 	.short	0x0005
        /*0032*/ 	.short	0x0028
        /*0034*/ 	.byte	0x00, 0xf4, 0x21, 0x00


	//----- nvinfo : EIATTR_KPARAM_INFO
	.align		4
.L_15:
        /*0038*/ 	.byte	0x04, 0x17
        /*003a*/ 	.short	(.L_17 - .L_16)
.L_16:
        /*003c*/ 	.word	0x00000000
        /*0040*/ 	.short	0x0004
        /*0042*/ 	.short	0x0020
        /*0044*/ 	.byte	0x00, 0xf4, 0x21, 0x00


	//----- nvinfo : EIATTR_KPARAM_INFO
	.align		4
.L_17:
        /*0048*/ 	.byte	0x04, 0x17
        /*004a*/ 	.short	(.L_19 - .L_18)
.L_18:
        /*004c*/ 	.word	0x00000000
        /*0050*/ 	.short	0x0003
        /*0052*/ 	.short	0x0018
        /*0054*/ 	.byte	0x00, 0xf4, 0x21, 0x00


	//----- nvinfo : EIATTR_KPARAM_INFO
	.align		4
.L_19:
        /*0058*/ 	.byte	0x04, 0x17
        /*005a*/ 	.short	(.L_21 - .L_20)
.L_20:
        /*005c*/ 	.word	0x00000000
        /*0060*/ 	.short	0x0002
        /*0062*/ 	.short	0x0010
        /*0064*/ 	.byte	0x00, 0xf4, 0x21, 0x00


	//----- nvinfo : EIATTR_KPARAM_INFO
	.align		4
.L_21:
        /*0068*/ 	.byte	0x04, 0x17
        /*006a*/ 	.short	(.L_23 - .L_22)
.L_22:
        /*006c*/ 	.word	0x00000000
        /*0070*/ 	.short	0x0001
        /*0072*/ 	.short	0x0008
        /*0074*/ 	.byte	0x00, 0xf4, 0x21, 0x00


	//----- nvinfo : EIATTR_KPARAM_INFO
	.align		4
.L_23:
        /*0078*/ 	.byte	0x04, 0x17
        /*007a*/ 	.short	(.L_25 - .L_24)
.L_24:
        /*007c*/ 	.word	0x00000000
        /*0080*/ 	.short	0x0000
        /*0082*/ 	.short	0x0000
        /*0084*/ 	.byte	0x00, 0xf4, 0x21, 0x00


	//----- nvinfo : EIATTR_SPARSE_MMA_MASK
	.align		4
.L_25:
        /*0088*/ 	.byte	0x03, 0x50
        /*008a*/ 	.short	0x0000


	//----- nvinfo : EIATTR_MAXREG_COUNT
	.align		4
        /*008c*/ 	.byte	0x03, 0x1b
        /*008e*/ 	.short	0x00ff


	//----- nvinfo : EIATTR_EXIT_INSTR_OFFSETS
	.align		4
        /*0090*/ 	.byte	0x04, 0x1c
        /*0092*/ 	.short	(.L_27 - .L_26)


	//   ....[0]....
.L_26:
        /*0094*/ 	.word	0x000007b0


	//----- nvinfo : EIATTR_REQNTID
	.align		4
.L_27:
        /*0098*/ 	.byte	0x04, 0x10
        /*009a*/ 	.short	(.L_29 - .L_28)
.L_28:
        /*009c*/ 	.word	0x00000080
        /*00a0*/ 	.word	0x00000001
        /*00a4*/ 	.word	0x00000001


	//----- nvinfo : EIATTR_CBANK_PARAM_SIZE
	.align		4
.L_29:
        /*00a8*/ 	.byte	0x03, 0x19
        /*00aa*/ 	.short	0x003c


	//----- nvinfo : EIATTR_PARAM_CBANK
	.align		4
        /*00ac*/ 	.byte	0x04, 0x0a
        /*00ae*/ 	.short	(.L_31 - .L_30)
	.align		4
.L_30:
        /*00b0*/ 	.word	index@(.nv.constant0.triton_poi_fused_add_cat_mul_relu_sigmoid_20)
        /*00b4*/ 	.short	0x0210
        /*00b6*/ 	.short	0x003c


	//----- nvinfo : EIATTR_SW_WAR
	.align		4
.L_31:
        /*00b8*/ 	.byte	0x04, 0x36
        /*00ba*/ 	.short	(.L_33 - .L_32)
.L_32:
        /*00bc*/ 	.word	0x00000008
.L_33:


//--------------------- .nv.callgraph             --------------------------
	.section	.nv.callgraph,"",@"SHT_CUDA_CALLGRAPH"
	.align	4
	.sectionentsize	8
	.align		4
        /*0000*/ 	.word	0x00000000
	.align		4
        /*0004*/ 	.word	0xffffffff
	.align		4
        /*0008*/ 	.word	0x00000000
	.align		4
        /*000c*/ 	.word	0xfffffffe
	.align		4
        /*0010*/ 	.word	0x00000000
	.align		4
        /*0014*/ 	.word	0xfffffffd
	.align		4
        /*0018*/ 	.word	0x00000000
	.align		4
        /*001c*/ 	.word	0xfffffffc


//--------------------- .text.triton_poi_fused_add_cat_mul_relu_sigmoid_20 --------------------------
	.section	.text.triton_poi_fused_add_cat_mul_relu_sigmoid_20,"ax",@progbits
	.align	128
        .global         triton_poi_fused_add_cat_mul_relu_sigmoid_20
        .type           triton_poi_fused_add_cat_mul_relu_sigmoid_20,@function
        .size           triton_poi_fused_add_cat_mul_relu_sigmoid_20,(.L_x_1 - triton_poi_fused_add_cat_mul_relu_sigmoid_20)
        .other          triton_poi_fused_add_cat_mul_relu_sigmoid_20,@"STO_CUDA_ENTRY STV_DEFAULT"
triton_poi_fused_add_cat_mul_relu_sigmoid_20:
.text.triton_poi_fused_add_cat_mul_relu_sigmoid_20:
[----:B------:R-:W-:Y:S01]  /*0000*/  LDC R1, c[0x0][0x28] ;  /* 0x00000a00ff017b82 */ /* 0x000fe20000000800 */
[----:B------:R-:W1:Y:S07]  /*0010*/  S2R R0, SR_TID.X ;  /* 0x0000000000007919 */ /* 0x000e6e0000002100 */
[----:B------:R-:W2:Y:S01]  /*0020*/  LDC.64 R2, c[0x0][0x228] ;  /* 0x00008a00ff027b82 */ /* 0x000ea20000000a00 */
[----:B------:R-:W-:Y:S01]  /*0030*/  ULDC.64 UR4, c[0x0][0x208] ;  /* 0x0000820000047ab9 */ /* 0x000fe20000000a00 */
[----:B------:R-:W3:Y:S06]  /*0040*/  S2R R7, SR_CTAID.X ;  /* 0x0000000000077919 */ /* 0x000eec0000002500 */
[----:B------:R-:W4:Y:S08]  /*0050*/  LDC.64 R12, c[0x0][0x218] ;  /* 0x00008600ff0c7b82 */ /* 0x000f300000000a00 */
[----:B------:R-:W5:Y:S08]  /*0060*/  LDC.64 R28, c[0x0][0x210] ;  /* 0x00008400ff1c7b82 */ /* 0x000f700000000a00 */
[----:B------:R-:W5:Y:S01]  /*0070*/  LDC.64 R20, c[0x0][0x220] ;  /* 0x00008800ff147b82 */ /* 0x000f620000000a00 */
[----:B-1----:R-:W-:-:S02]  /*0080*/  SHF.L.U32 R0, R0, 0x2, RZ ;  /* 0x0000000200007819 */ /* 0x002fc400000006ff */
[----:B---3--:R-:W-:Y:S02]  /*0090*/  SHF.R.S32.HI R5, RZ, 0x15, R7 ;  /* 0x00000015ff057819 */ /* 0x008fe40000011407 */
[----:B------:R-:W-:Y:S02]  /*00a0*/  LOP3.LUT R0, R0, 0x1fc, RZ, 0xc0, !PT ;  /* 0x000001fc00007812 */ /* 0x000fe400078ec0ff */
[----:B------:R-:W-:Y:S02]  /*00b0*/  SGXT R5, R5, 0x1 ;  /* 0x000000010505781a */ /* 0x000fe40000000200 */
[----:B------:R-:W-:-:S04]  /*00c0*/  LEA R24, R7, R0, 0xa ;  /* 0x0000000007187211 */ /* 0x000fc800078e50ff */
[C---:B------:R-:W-:Y:S02]  /*00d0*/  LEA.HI R9, R5.reuse, R24, RZ, 0x8 ;  /* 0x0000001805097211 */ /* 0x040fe400078f40ff */
[----:B------:R-:W-:Y:S02]  /*00e0*/  IADD3 R22, R24, 0x200, RZ ;  /* 0x0000020018167810 */ /* 0x000fe40007ffe0ff */
[----:B------:R-:W-:Y:S02]  /*00f0*/  SHF.R.S32.HI R9, RZ, 0x8, R9 ;  /* 0x00000008ff097819 */ /* 0x000fe40000011409 */
[----:B------:R-:W-:-:S03]  /*0100*/  LEA.HI R15, R5, R22, RZ, 0x8 ;  /* 0x00000016050f7211 */ /* 0x000fc600078f40ff */
[----:B--2---:R-:W-:Y:S01]  /*0110*/  IMAD.WIDE R10, R9, 0x4, R2 ;  /* 0x00000004090a7825 */ /* 0x004fe200078e0202 */
[----:B------:R-:W-:-:S04]  /*0120*/  SHF.R.S32.HI R15, RZ, 0x8, R15 ;  /* 0x00000008ff0f7819 */ /* 0x000fc8000001140f */
[----:B------:R-:W2:Y:S01]  /*0130*/  LDG.E.EL R0, desc[UR4][R10.64] ;  /* 0x000000040a007981 */ /* 0x000ea2000c2e1900 */
[----:B------:R-:W-:Y:S02]  /*0140*/  IMAD.WIDE R18, R15, 0x4, R2 ;  /* 0x000000040f127825 */ /* 0x000fe400078e0202 */
[----:B------:R-:W1:Y:S03]  /*0150*/  LDC.64 R2, c[0x0][0x230] ;  /* 0x00008c00ff027b82 */ /* 0x000e660000000a00 */
[----:B------:R-:W3:Y:S01]  /*0160*/  LDG.E.EL R23, desc[UR4][R18.64] ;  /* 0x0000000412177981 */ /* 0x000ee2000c2e1900 */
[----:B----4-:R-:W-:-:S04]  /*0170*/  IMAD.WIDE R16, R9, 0x4, R12 ;  /* 0x0000000409107825 */ /* 0x010fc800078e020c */
[----:B-----5:R-:W-:Y:S01]  /*0180*/  IMAD.WIDE R28, R24, 0x4, R28 ;  /* 0x00000004181c7825 */ /* 0x020fe200078e021c */
[----:B------:R-:W4:Y:S03]  /*0190*/  LDG.E.EL R25, desc[UR4][R16.64] ;  /* 0x0000000410197981 */ /* 0x000f26000c2e1900 */
[----:B0-----:R-:W-:Y:S01]  /*01a0*/  IMAD.WIDE R26, R9, 0x4, R20 ;  /* 0x00000004091a7825 */ /* 0x001fe200078e0214 */
[----:B------:R-:W4:Y:S05]  /*01b0*/  LDG.E.128 R4, desc[UR4][R28.64] ;  /* 0x000000041c047981 */ /* 0x000f2a000c1e1d00 */
[----:B------:R-:W5:Y:S01]  /*01c0*/  LDG.E.EL R26, desc[UR4][R26.64] ;  /* 0x000000041a1a7981 */ /* 0x000f62000c2e1900 */
[----:B------:R-:W-:-:S04]  /*01d0*/  IMAD.WIDE R12, R15, 0x4, R12 ;  /* 0x000000040f0c7825 */ /* 0x000fc800078e020c */
[----:B-1----:R-:W-:-:S04]  /*01e0*/  IMAD.WIDE R2, R24, 0x4, R2 ;  /* 0x0000000418027825 */ /* 0x002fc800078e0202 */
[----:B------:R-:W-:Y:S01]  /*01f0*/  IMAD.WIDE R20, R15, 0x4, R20 ;  /* 0x000000040f147825 */ /* 0x000fe200078e0214 */
[----:B------:R-:W4:Y:S04]  /*0200*/  LDG.E.128 R8, desc[UR4][R2.64] ;  /* 0x0000000402087981 */ /* 0x000f28000c1e1d00 */
[----:B------:R-:W4:Y:S04]  /*0210*/  LDG.E.EL R27, desc[UR4][R12.64] ;  /* 0x000000040c1b7981 */ /* 0x000f28000c2e1900 */
[----:B------:R-:W4:Y:S04]  /*0220*/  LDG.E.EL R20, desc[UR4][R20.64] ;  /* 0x0000000414147981 */ /* 0x000f28000c2e1900 */
[----:B------:R-:W4:Y:S04]  /*0230*/  LDG.E.128 R16, desc[UR4][R2.64+0x800] ;  /* 0x0008000402107981 */ /* 0x000f28000c1e1d00 */
[----:B------:R0:W4:Y:S02]  /*0240*/  LDG.E.128 R12, desc[UR4][R28.64+0x800] ;  /* 0x000800041c0c7981 */ /* 0x000124000c1e1d00 */
[----:B0-----:R-:W-:Y:S01]  /*0250*/  HFMA2.MMA R29, -RZ, RZ, 1.625, 0 ;  /* 0x3e800000ff1d7435 */ /* 0x001fe200000001ff */
[----:B------:R-:W-:-:S04]  /*0260*/  SHF.R.S32.HI R3, RZ, 0x1f, R24 ;  /* 0x0000001fff037819 */ /* 0x000fc80000011418 */
[----:B------:R-:W-:Y:S01]  /*0270*/  LEA.HI R3, R3, R24, RZ, 0x10 ;  /* 0x0000001803037211 */ /* 0x000fe200078f80ff */
[----:B--2---:R-:W-:-:S04]  /*0280*/  FADD R0, RZ, -R0 ;  /* 0x80000000ff007221 */ /* 0x004fc80000000000 */
[----:B------:R-:W-:Y:S01]  /*0290*/  FMUL R0, R0, 1.4426950216293334961 ;  /* 0x3fb8aa3b00007820 */ /* 0x000fe20000400000 */
[----:B---3--:R-:W-:-:S04]  /*02a0*/  FADD R23, RZ, -R23 ;  /* 0x80000017ff177221 */ /* 0x008fc80000000000 */
[----:B------:R-:W-:Y:S01]  /*02b0*/  FSETP.GEU.AND P0, PT, R0, -126, PT ;  /* 0xc2fc00000000780b */ /* 0x000fe20003f0e000 */
[----:B------:R-:W-:-:S05]  /*02c0*/  FMUL R28, R23, 1.4426950216293334961 ;  /* 0x3fb8aa3b171c7820 */ /* 0x000fca0000400000 */
[----:B------:R-:W-:-:S07]  /*02d0*/  FSETP.GEU.AND P1, PT, R28, -126, PT ;  /* 0xc2fc00001c00780b */ /* 0x000fce0003f2e000 */
[----:B------:R-:W-:-:S04]  /*02e0*/  @!P0 FMUL R0, R0, 0.5 ;  /* 0x3f00000000008820 */ /* 0x000fc80000400000 */
[----:B------:R-:W0:Y:S02]  /*02f0*/  MUFU.EX2 R23, R0 ;  /* 0x0000000000177308 */ /* 0x000e240000000800 */
[----:B------:R-:W-:-:S06]  /*0300*/  @!P1 FMUL R28, R28, 0.5 ;  /* 0x3f0000001c1c9820 */ /* 0x000fcc0000400000 */
[----:B------:R-:W1:Y:S01]  /*0310*/  MUFU.EX2 R21, R28 ;  /* 0x0000001c00157308 */ /* 0x000e620000000800 */
[----:B0-----:R-:W-:-:S04]  /*0320*/  @!P0 FMUL R23, R23, R23 ;  /* 0x0000001717178220 */ /* 0x001fc80000400000 */
[----:B------:R-:W-:Y:S01]  /*0330*/  FADD R2, R23, 1 ;  /* 0x3f80000017027421 */ /* 0x000fe20000000000 */
[----:B-1----:R-:W-:-:S04]  /*0340*/  @!P1 FMUL R21, R21, R21 ;  /* 0x0000001515159220 */ /* 0x002fc80000400000 */
[----:B------:R-:W-:Y:S01]  /*0350*/  FSETP.GT.AND P0, PT, R2, 8.50705917302346158658e+37, PT ;  /* 0x7e8000000200780b */ /* 0x000fe20003f04000 */
[----:B------:R-:W-:-:S05]  /*0360*/  FADD R21, R21, 1 ;  /* 0x3f80000015157421 */ /* 0x000fca0000000000 */
[----:B------:R-:W-:-:S07]  /*0370*/  FSETP.GT.AND P1, PT, R21, 8.50705917302346158658e+37, PT ;  /* 0x7e8000001500780b */ /* 0x000fce0003f24000 */
[----:B------:R-:W-:-:S04]  /*0380*/  @P0 FMUL R2, R2, 0.25 ;  /* 0x3e80000002020820 */ /* 0x000fc80000400000 */
[----:B------:R-:W0:Y:S02]  /*0390*/  MUFU.RCP R23, R2 ;  /* 0x0000000200177308 */ /* 0x000e240000001000 */
[----:B------:R-:W-:Y:S01]  /*03a0*/  @P1 FMUL R21, R21, 0.25 ;  /* 0x3e80000015151820 */ /* 0x000fe20000400000 */
[----:B------:R-:W-:-:S05]  /*03b0*/  FSEL R0, R29, 1, P0 ;  /* 0x3f8000001d007808 */ /* 0x000fca0000000000 */
[----:B------:R-:W1:Y:S01]  /*03c0*/  MUFU.RCP R21, R21 ;  /* 0x0000001500157308 */ /* 0x000e620000001000 */
[----:B0-----:R-:W-:Y:S01]  /*03d0*/  FMUL R23, R23, R0 ;  /* 0x0000000017177220 */ /* 0x001fe20000400000 */
[----:B------:R-:W-:Y:S02]  /*03e0*/  FSEL R0, R29, 1, P1 ;  /* 0x3f8000001d007808 */ /* 0x000fe40000800000 */
[----:B------:R-:W-:-:S04]  /*03f0*/  LOP3.LUT R29, R3, 0xffff0000, RZ, 0xc0, !PT ;  /* 0xffff0000031d7812 */ /* 0x000fc800078ec0ff */
[----:B------:R-:W-:Y:S01]  /*0400*/  IADD3 R29, R24, -R29, RZ ;  /* 0x8000001d181d7210 */ /* 0x000fe20007ffe0ff */
[----:B-1----:R-:W-:Y:S01]  /*0410*/  FMUL R21, R21, R0 ;  /* 0x0000000015157220 */ /* 0x002fe20000400000 */
[----:B------:R-:W-:Y:S01]  /*0420*/  SHF.R.S32.HI R0, RZ, 0x10, R3 ;  /* 0x00000010ff007819 */ /* 0x000fe20000011403 */
[----:B----4-:R-:W-:-:S04]  /*0430*/  FADD R2, R6, -R25 ;  /* 0x8000001906027221 */ /* 0x010fc80000000000 */
[----:B------:R-:W-:Y:S02]  /*0440*/  IMAD R0, R0, 0x14000, R29 ;  /* 0x0001400000007824 */ /* 0x000fe400078e021d */
[--C-:B------:R-:W-:Y:S01]  /*0450*/  FADD R29, R5, -R25.reuse ;  /* 0x80000019051d7221 */ /* 0x100fe20000000000 */
[----:B------:R-:W-:Y:S01]  /*0460*/  SHF.R.S32.HI R5, RZ, 0x1f, R22 ;  /* 0x0000001fff057819 */ /* 0x000fe20000011416 */
[--C-:B------:R-:W-:Y:S01]  /*0470*/  FADD R7, R7, -R25.reuse ;  /* 0x8000001907077221 */ /* 0x100fe20000000000 */
[----:B------:R-:W-:Y:S02]  /*0480*/  FADD R3, R4, -R25 ;  /* 0x8000001904037221 */ /* 0x000fe40000000000 */
[----:B------:R-:W-:Y:S01]  /*0490*/  LEA.HI R4, R5, R22, RZ, 0x10 ;  /* 0x0000001605047211 */ /* 0x000fe200078f80ff */
[C---:B-----5:R-:W-:Y:S01]  /*04a0*/  FMUL R6, R26.reuse, R7 ;  /* 0x000000071a067220 */ /* 0x060fe20000400000 */
[C---:B------:R-:W-:Y:S01]  /*04b0*/  FMUL R5, R26.reuse, R2 ;  /* 0x000000021a057220 */ /* 0x040fe20000400000 */
[C---:B------:R-:W-:Y:S01]  /*04c0*/  FMUL R28, R26.reuse, R29 ;  /* 0x0000001d1a1c7220 */ /* 0x040fe20000400000 */
[----:B------:R-:W-:Y:S01]  /*04d0*/  FMUL R26, R26, R3 ;  /* 0x000000031a1a7220 */ /* 0x000fe20000400000 */
[----:B------:R-:W-:-:S02]  /*04e0*/  LOP3.LUT R3, R4, 0xffff0000, RZ, 0xc0, !PT ;  /* 0xffff000004037812 */ /* 0x000fc400078ec0ff */
[----:B------:R-:W-:Y:S02]  /*04f0*/  SHF.R.S32.HI R4, RZ, 0x10, R4 ;  /* 0x00000010ff047819 */ /* 0x000fe40000011404 */
[----:B------:R-:W-:Y:S01]  /*0500*/  IADD3 R7, R22, -R3, RZ ;  /* 0x8000000316077210 */ /* 0x000fe20007ffe0ff */
[C---:B------:R-:W-:Y:S01]  /*0510*/  FFMA R11, R23.reuse, R6, R11 ;  /* 0x00000006170b7223 */ /* 0x040fe2000000000b */
[----:B------:R-:W0:Y:S03]  /*0520*/  LDC.64 R2, c[0x0][0x238] ;  /* 0x00008e00ff027b82 */ /* 0x000e260000000a00 */
[----:B------:R-:W-:Y:S02]  /*0530*/  IMAD R4, R4, 0x14000, R7 ;  /* 0x0001400004047824 */ /* 0x000fe400078e0207 */
[----:B------:R-:W-:-:S03]  /*0540*/  FFMA R8, R23, R26, R8 ;  /* 0x0000001a17087223 */ /* 0x000fc60000000008 */
[----:B------:R-:W1:Y:S01]  /*0550*/  LDC.64 R6, c[0x0][0x240] ;  /* 0x00009000ff067b82 */ /* 0x000e620000000a00 */
[C---:B------:R-:W-:Y:S01]  /*0560*/  FFMA R9, R23.reuse, R28, R9 ;  /* 0x0000001c17097223 */ /* 0x040fe20000000009 */
[----:B------:R-:W-:Y:S01]  /*0570*/  FFMA R10, R23, R5, R10 ;  /* 0x00000005170a7223 */ /* 0x000fe2000000000a */
[--C-:B------:R-:W-:Y:S01]  /*0580*/  FADD R5, R12, -R27.reuse ;  /* 0x8000001b0c057221 */ /* 0x100fe20000000000 */
[--C-:B------:R-:W-:Y:S01]  /*0590*/  FADD R13, R13, -R27.reuse ;  /* 0x8000001b0d0d7221 */ /* 0x100fe20000000000 */
[--C-:B------:R-:W-:Y:S01]  /*05a0*/  FADD R23, R14, -R27.reuse ;  /* 0x8000001b0e177221 */ /* 0x100fe20000000000 */
[----:B------:R-:W-:Y:S01]  /*05b0*/  FADD R15, R15, -R27 ;  /* 0x8000001b0f0f7221 */ /* 0x000fe20000000000 */
[C---:B------:R-:W-:Y:S01]  /*05c0*/  FMUL R5, R20.reuse, R5 ;  /* 0x0000000514057220 */ /* 0x040fe20000400000 */
[C---:B------:R-:W-:Y:S01]  /*05d0*/  FMUL R12, R20.reuse, R13 ;  /* 0x0000000d140c7220 */ /* 0x040fe20000400000 */
[C---:B------:R-:W-:Y:S01]  /*05e0*/  FMUL R23, R20.reuse, R23 ;  /* 0x0000001714177220 */ /* 0x040fe20000400000 */
[----:B------:R-:W-:Y:S01]  /*05f0*/  FMUL R20, R20, R15 ;  /* 0x0000000f14147220 */ /* 0x000fe20000400000 */
[C---:B------:R-:W-:Y:S01]  /*0600*/  FFMA R16, R21.reuse, R5, R16 ;  /* 0x0000000515107223 */ /* 0x040fe20000000010 */
[C---:B------:R-:W-:Y:S01]  /*0610*/  FFMA R17, R21.reuse, R12, R17 ;  /* 0x0000000c15117223 */ /* 0x040fe20000000011 */
[C---:B------:R-:W-:Y:S01]  /*0620*/  FFMA R18, R21.reuse, R23, R18 ;  /* 0x0000001715127223 */ /* 0x040fe20000000012 */
[----:B------:R-:W-:Y:S01]  /*0630*/  FFMA R19, R21, R20, R19 ;  /* 0x0000001415137223 */ /* 0x000fe20000000013 */
[----:B------:R-:W-:-:S02]  /*0640*/  FSETP.GEU.AND P6, PT, R11, RZ, PT ;  /* 0x000000ff0b00720b */ /* 0x000fc40003fce000 */
[----:B------:R-:W-:Y:S02]  /*0650*/  FSETP.GEU.AND P0, PT, R10, RZ, PT ;  /* 0x000000ff0a00720b */ /* 0x000fe40003f0e000 */
[----:B------:R-:W-:Y:S02]  /*0660*/  SEL R11, R11, RZ, P6 ;  /* 0x000000ff0b0b7207 */ /* 0x000fe40003000000 */
[----:B------:R-:W-:Y:S02]  /*0670*/  FSETP.GEU.AND P1, PT, R9, RZ, PT ;  /* 0x000000ff0900720b */ /* 0x000fe40003f2e000 */
[----:B------:R-:W-:Y:S02]  /*0680*/  FSETP.GEU.AND P2, PT, R8, RZ, PT ;  /* 0x000000ff0800720b */ /* 0x000fe40003f4e000 */
[----:B------:R-:W-:Y:S02]  /*0690*/  FSETP.GEU.AND P3, PT, R19, RZ, PT ;  /* 0x000000ff1300720b */ /* 0x000fe40003f6e000 */
[----:B------:R-:W-:-:S02]  /*06a0*/  FSETP.GEU.AND P4, PT, R18, RZ, PT ;  /* 0x000000ff1200720b */ /* 0x000fc40003f8e000 */
[----:B------:R-:W-:Y:S02]  /*06b0*/  FSETP.GEU.AND P5, PT, R16, RZ, PT ;  /* 0x000000ff1000720b */ /* 0x000fe40003fae000 */
[----:B------:R-:W-:Y:S01]  /*06c0*/  FSETP.GEU.AND P6, PT, R17, RZ, PT ;  /* 0x000000ff1100720b */ /* 0x000fe20003fce000 */
[----:B0-----:R-:W-:Y:S01]  /*06d0*/  IMAD.WIDE R2, R24, 0x4, R2 ;  /* 0x0000000418027825 */ /* 0x001fe200078e0202 */
[----:B------:R-:W-:Y:S02]  /*06e0*/  SEL R10, R10, RZ, P0 ;  /* 0x000000ff0a0a7207 */ /* 0x000fe40000000000 */
[----:B------:R-:W-:Y:S02]  /*06f0*/  SEL R9, R9, RZ, P1 ;  /* 0x000000ff09097207 */ /* 0x000fe40000800000 */
[----:B------:R-:W-:Y:S02]  /*0700*/  SEL R8, R8, RZ, P2 ;  /* 0x000000ff08087207 */ /* 0x000fe40001000000 */
[----:B------:R-:W-:-:S02]  /*0710*/  SEL R15, R19, RZ, P3 ;  /* 0x000000ff130f7207 */ /* 0x000fc40001800000 */
[----:B------:R-:W-:Y:S02]  /*0720*/  SEL R14, R18, RZ, P4 ;  /* 0x000000ff120e7207 */ /* 0x000fe40002000000 */
[----:B------:R-:W-:Y:S02]  /*0730*/  SEL R12, R16, RZ, P5 ;  /* 0x000000ff100c7207 */ /* 0x000fe40002800000 */
[----:B------:R-:W-:Y:S01]  /*0740*/  SEL R13, R17, RZ, P6 ;  /* 0x000000ff110d7207 */ /* 0x000fe20003000000 */
[--C-:B-1----:R-:W-:Y:S01]  /*0750*/  IMAD.WIDE R16, R0, 0x4, R6.reuse ;  /* 0x0000000400107825 */ /* 0x102fe200078e0206 */
[----:B------:R-:W-:Y:S03]  /*0760*/  STG.E.128 desc[UR4][R2.64], R8 ;  /* 0x0000000802007986 */ /* 0x000fe6000c101d04 */
[----:B------:R-:W-:Y:S01]  /*0770*/  IMAD.WIDE R4, R4, 0x4, R6 ;  /* 0x0000000404047825 */ /* 0x000fe200078e0206 */
[----:B------:R-:W-:Y:S04]  /*0780*/  STG.E.128 desc[UR4][R2.64+0x800], R12 ;  /* 0x0008000c02007986 */ /* 0x000fe8000c101d04 */
[----:B------:R-:W-:Y:S04]  /*0790*/  STG.E.128 desc[UR4][R16.64], R8 ;  /* 0x0000000810007986 */ /* 0x000fe8000c101d04 */
[----:B------:R-:W-:Y:S01]  /*07a0*/  STG.E.128 desc[UR4][R4.64], R12 ;  /* 0x0000000c04007986 */ /* 0x000fe2000c101d04 */
[----:B------:R-:W-:Y:S05]  /*07b0*/  EXIT ;  /* 0x000000000000794d */ /* 0x000fea0003800000 */
.L_x_0:
[----:B------:R-:W-:-:S00]  /*07c0*/  BRA `(.L_x_0) ;  /* 0xfffffffc00fc7947 */ /* 0x000fc0000383ffff */
[----:B------:R-:W-:-:S00]  /*07d0*/  NOP ;  /* 0x0000000000007918 */ /* 0x000fc00000000000 */
        /* <DEDUP_REMOVED lines=10> */
.L_x_1:


//--------------------- .nv.constant0.triton_poi_fused_add_cat_mul_relu_sigmoid_20 --------------------------
	.section	.nv.constant0.triton_poi_fused_add_cat_mul_relu_sigmoid_20,"a",@progbits
	.sectionflags	@""
	.align	4
.nv.constant0.triton_poi_fused_add_cat_mul_relu_sigmoid_20:
	.zero		588
